//
// Generated by NVIDIA NVVM Compiler
//
// Compiler Build ID: CL-36424714
// Cuda compilation tools, release 13.0, V13.0.88
// Based on NVVM 20.0.0
//

.version 9.0
.target sm_100
.address_size 64

	// .globl	_Z9addvectorPiS_S_i

.visible .entry _Z9addvectorPiS_S_i(
	.param .u64 .ptr .align 1 _Z9addvectorPiS_S_i_param_0,
	.param .u64 .ptr .align 1 _Z9addvectorPiS_S_i_param_1,
	.param .u64 .ptr .align 1 _Z9addvectorPiS_S_i_param_2,
	.param .u32 _Z9addvectorPiS_S_i_param_3
)
{
	.reg .pred 	%p<2>;
	.reg .b32 	%r<9>;
	.reg .b64 	%rd<11>;

	ld.param.u64 	%rd1, [_Z9addvectorPiS_S_i_param_0];
	ld.param.u64 	%rd2, [_Z9addvectorPiS_S_i_param_1];
	ld.param.u64 	%rd3, [_Z9addvectorPiS_S_i_param_2];
	ld.param.u32 	%r2, [_Z9addvectorPiS_S_i_param_3];
	mov.u32 	%r3, %ctaid.x;
	mov.u32 	%r4, %ntid.x;
	mov.u32 	%r5, %tid.x;
	mad.lo.s32 	%r1, %r3, %r4, %r5;
	setp.ge.s32 	%p1, %r1, %r2;
	@%p1 bra 	$L__BB0_2;
	cvta.to.global.u64 	%rd4, %rd1;
	cvta.to.global.u64 	%rd5, %rd2;
	cvta.to.global.u64 	%rd6, %rd3;
	mul.wide.s32 	%rd7, %r1, 4;
	add.s64 	%rd8, %rd4, %rd7;
	ld.global.u32 	%r6, [%rd8];
	add.s64 	%rd9, %rd5, %rd7;
	ld.global.u32 	%r7, [%rd9];
	add.s32 	%r8, %r7, %r6;
	add.s64 	%rd10, %rd6, %rd7;
	st.global.u32 	[%rd10], %r8;
$L__BB0_2:
	ret;

}


// ===== COMPILED SASS (sm_100) =====

	.target	sm_100

	.elftype	@"ET_EXEC"


//--------------------- .note.nv.tkinfo           --------------------------
	.section	.note.nv.tkinfo,"",@"SHT_NOTE"
	.sectionflags	@"SHF_NOTE_NV_TKINFO"
	.tkinfo
        /*0018*/ 	.word	0x00000002
        /*0030*/ 	.string	""
        /*0030*/ 	.string	"ptxas"
        /*0030*/ 	.string	"Cuda compilation tools, release 13.0, V13.0.88"
        /*0030*/ 	.string	"Build cuda_13.0.r13.0/compiler.36424714_0"
        /*0030*/ 	.string	"-arch sm_100 -m 64 "



//--------------------- .note.nv.cuinfo           --------------------------
	.section	.note.nv.cuinfo,"",@"SHT_NOTE"
	.sectionflags	@"SHF_NOTE_NV_CUINFO"
        /*0018*/ 	.short	0x0002
        /*001a*/ 	.short	0x0064
        /*001c*/ 	.short	0x0082
	.zero		2


//--------------------- .nv.info                  --------------------------
	.section	.nv.info,"",@"SHT_CUDA_INFO"
	.align	4


	//----- nvinfo : EIATTR_REGCOUNT
	.align		4
        /*0000*/ 	.byte	0x04, 0x2f
        /*0002*/ 	.short	(.L_1 - .L_0)
	.align		4
.L_0:
        /*0004*/ 	.word	index@(_Z9addvectorPiS_S_i)
        /*0008*/ 	.word	0x0000000c


	//----- nvinfo : EIATTR_FRAME_SIZE
	.align		4
.L_1:
        /*000c*/ 	.byte	0x04, 0x11
        /*000e*/ 	.short	(.L_3 - .L_2)
	.align		4
.L_2:
        /*0010*/ 	.word	index@(_Z9addvectorPiS_S_i)
        /*0014*/ 	.word	0x00000000


	//----- nvinfo : EIATTR_MIN_STACK_SIZE
	.align		4
.L_3:
        /*0018*/ 	.byte	0x04, 0x12
        /*001a*/ 	.short	(.L_5 - .L_4)
	.align		4
.L_4:
        /*001c*/ 	.word	index@(_Z9addvectorPiS_S_i)
        /*0020*/ 	.word	0x00000000
.L_5:


//--------------------- .nv.compat                --------------------------
	.section	.nv.compat,"",@"SHT_CUDA_COMPAT_INFO"
	.align	4
        /*0000*/ 	.byte	0x02, 0x09, 0x00, 0x00, 0x02, 0x02, 0x01, 0x00, 0x02, 0x05, 0x05, 0x00, 0x03, 0x07, 0x01, 0x01
        /*0010*/ 	.byte	0x02, 0x03, 0x00, 0x00, 0x02, 0x06, 0x01, 0x00, 0x04, 0x0b, 0x08, 0x00, 0x09, 0x00, 0x00, 0x00
        /*0020*/ 	.byte	0x00, 0x00, 0x00, 0x00


//--------------------- .nv.info._Z9addvectorPiS_S_i --------------------------
	.section	.nv.info._Z9addvectorPiS_S_i,"",@"SHT_CUDA_INFO"
	.sectionflags	@""
	.align	4


	//----- nvinfo : EIATTR_CUDA_API_VERSION
	.align		4
        /*0000*/ 	.byte	0x04, 0x37
        /*0002*/ 	.short	(.L_7 - .L_6)
.L_6:
        /*0004*/ 	.word	0x00000082


	//----- nvinfo : EIATTR_KPARAM_INFO
	.align		4
.L_7:
        /*0008*/ 	.byte	0x04, 0x17
        /*000a*/ 	.short	(.L_9 - .L_8)
.L_8:
        /*000c*/ 	.word	0x00000000
        /*0010*/ 	.short	0x0003
        /*0012*/ 	.short	0x0018
        /*0014*/ 	.byte	0x00, 0xf0, 0x11, 0x00


	//----- nvinfo : EIATTR_KPARAM_INFO
	.align		4
.L_9:
        /*0018*/ 	.byte	0x04, 0x17
        /*001a*/ 	.short	(.L_11 - .L_10)
.L_10:
        /*001c*/ 	.word	0x00000000
        /*0020*/ 	.short	0x0002
        /*0022*/ 	.short	0x0010
        /*0024*/ 	.byte	0x00, 0xf5, 0x21, 0x00


	//----- nvinfo : EIATTR_KPARAM_INFO
	.align		4
.L_11:
        /*0028*/ 	.byte	0x04, 0x17
        /*002a*/ 	.short	(.L_13 - .L_12)
.L_12:
        /*002c*/ 	.word	0x00000000
        /*0030*/ 	.short	0x0001
        /*0032*/ 	.short	0x0008
        /*0034*/ 	.byte	0x00, 0xf5, 0x21, 0x00


	//----- nvinfo : EIATTR_KPARAM_INFO
	.align		4
.L_13:
        /*0038*/ 	.byte	0x04, 0x17
        /*003a*/ 	.short	(.L_15 - .L_14)
.L_14:
        /*003c*/ 	.word	0x00000000
        /*0040*/ 	.short	0x0000
        /*0042*/ 	.short	0x0000
        /*0044*/ 	.byte	0x00, 0xf5, 0x21, 0x00


	//----- nvinfo : EIATTR_SPARSE_MMA_MASK
	.align		4
.L_15:
        /*0048*/ 	.byte	0x03, 0x50
        /*004a*/ 	.short	0x0000


	//----- nvinfo : EIATTR_MAXREG_COUNT
	.align		4
        /*004c*/ 	.byte	0x03, 0x1b
        /*004e*/ 	.short	0x00ff


	//----- nvinfo : EIATTR_MERCURY_ISA_VERSION
	.align		4
        /*0050*/ 	.byte	0x03, 0x5f
        /*0052*/ 	.short	0x0101


	//----- nvinfo : EIATTR_VRC_CTA_INIT_COUNT
	.align		4
        /*0054*/ 	.byte	0x02, 0x4a
	.zero		1
	.zero		1


	//----- nvinfo : EIATTR_EXIT_INSTR_OFFSETS
	.align		4
        /*0058*/ 	.byte	0x04, 0x1c
        /*005a*/ 	.short	(.L_17 - .L_16)


	//   ....[0]....
.L_16:
        /*005c*/ 	.word	0x00000070


	//   ....[1]....
        /*0060*/ 	.word	0x00000130


	//----- nvinfo : EIATTR_CBANK_PARAM_SIZE
	.align		4
.L_17:
        /*0064*/ 	.byte	0x03, 0x19
        /*0066*/ 	.short	0x001c


	//----- nvinfo : EIATTR_PARAM_CBANK
	.align		4
        /*0068*/ 	.byte	0x04, 0x0a
        /*006a*/ 	.short	(.L_19 - .L_18)
	.align		4
.L_18:
        /*006c*/ 	.word	index@(.nv.constant0._Z9addvectorPiS_S_i)
        /*0070*/ 	.short	0x0380
        /*0072*/ 	.short	0x001c


	//----- nvinfo : EIATTR_SW_WAR
	.align		4
.L_19:
        /*0074*/ 	.byte	0x04, 0x36
        /*0076*/ 	.short	(.L_21 - .L_20)
.L_20:
        /*0078*/ 	.word	0x00000008
.L_21:


//--------------------- .nv.callgraph             --------------------------
	.section	.nv.callgraph,"",@"SHT_CUDA_CALLGRAPH"
	.align	4
	.sectionentsize	8
	.align		4
        /*0000*/ 	.word	0x00000000
	.align		4
        /*0004*/ 	.word	0xffffffff
	.align		4
        /*0008*/ 	.word	0x00000000
	.align		4
        /*000c*/ 	.word	0xfffffffe
	.align		4
        /*0010*/ 	.word	0x00000000
	.align		4
        /*0014*/ 	.word	0xfffffffd
	.align		4
        /*0018*/ 	.word	0x00000000
	.align		4
        /*001c*/ 	.word	0xfffffffc


//--------------------- .text._Z9addvectorPiS_S_i --------------------------
	.section	.text._Z9addvectorPiS_S_i,"ax",@progbits
	.align	128
        .global         _Z9addvectorPiS_S_i
        .type           _Z9addvectorPiS_S_i,@function
        .size           _Z9addvectorPiS_S_i,(.L_x_1 - _Z9addvectorPiS_S_i)
        .other          _Z9addvectorPiS_S_i,@"STO_CUDA_ENTRY STV_DEFAULT"
_Z9addvectorPiS_S_i:
.text._Z9addvectorPiS_S_i:
[----:B------:R-:W-:Y:S01]  /*0000*/  LDC R1, c[0x0][0x37c] ;  /* 0x0000df00ff017b82 */ /* 0x000fe20000000800 */
[----:B------:R-:W0:Y:S07]  /*0010*/  S2R R0, SR_TID.X ;  /* 0x0000000000007919 */ /* 0x000e2e0000002100 */
[----:B------:R-:W0:Y:S01]  /*0020*/  S2UR UR4, SR_CTAID.X ;  /* 0x00000000000479c3 */ /* 0x000e220000002500 */
[----:B------:R-:W1:Y:S07]  /*0030*/  LDCU UR5, c[0x0][0x398] ;  /* 0x00007300ff0577ac */ /* 0x000e6e0008000800 */
[----:B------:R-:W0:Y:S02]  /*0040*/  LDC R9, c[0x0][0x360] ;  /* 0x0000d800ff097b82 */ /* 0x000e240000000800 */
[----:B0-----:R-:W-:-:S05]  /*0050*/  IMAD R9, R9, UR4, R0 ;  /* 0x0000000409097c24 */ /* 0x001fca000f8e0200 */
[----:B-1----:R-:W-:-:S13]  /*0060*/  ISETP.GE.AND P0, PT, R9, UR5, PT ;  /* 0x0000000509007c0c */ /* 0x002fda000bf06270 */
[----:B------:R-:W-:Y:S05]  /*0070*/  @P0 EXIT ;  /* 0x000000000000094d */ /* 0x000fea0003800000 */
[----:B------:R-:W0:Y:S01]  /*0080*/  LDC.64 R2, c[0x0][0x380] ;  /* 0x0000e000ff027b82 */ /* 0x000e220000000a00 */
[----:B------:R-:W1:Y:S07]  /*0090*/  LDCU.64 UR4, c[0x0][0x358] ;  /* 0x00006b00ff0477ac */ /* 0x000e6e0008000a00 */
[----:B------:R-:W2:Y:S08]  /*00a0*/  LDC.64 R4, c[0x0][0x388] ;  /* 0x0000e200ff047b82 */ /* 0x000eb00000000a00 */
[----:B------:R-:W3:Y:S01]  /*00b0*/  LDC.64 R6, c[0x0][0x390] ;  /* 0x0000e400ff067b82 */ /* 0x000ee20000000a00 */
[----:B0-----:R-:W-:-:S06]  /*00c0*/  IMAD.WIDE R2, R9, 0x4, R2 ;  /* 0x0000000409027825 */ /* 0x001fcc00078e0202 */
[----:B-1----:R-:W4:Y:S01]  /*00d0*/  LDG.E R2, desc[UR4][R2.64] ;  /* 0x0000000402027981 */ /* 0x002f22000c1e1900 */
[----:B--2---:R-:W-:-:S06]  /*00e0*/  IMAD.WIDE R4, R9, 0x4, R4 ;  /* 0x0000000409047825 */ /* 0x004fcc00078e0204 */
[----:B------:R-:W4:Y:S01]  /*00f0*/  LDG.E R5, desc[UR4][R4.64] ;  /* 0x0000000404057981 */ /* 0x000f22000c1e1900 */
[----:B---3--:R-:W-:Y:S01]  /*0100*/  IMAD.WIDE R6, R9, 0x4, R6 ;  /* 0x0000000409067825 */ /* 0x008fe200078e0206 */
[----:B----4-:R-:W-:-:S05]  /*0110*/  IADD3 R9, PT, PT, R2, R5, RZ ;  /* 0x0000000502097210 */ /* 0x010fca0007ffe0ff */
[----:B------:R-:W-:Y:S01]  /*0120*/  STG.E desc[UR4][R6.64], R9 ;  /* 0x0000000906007986 */ /* 0x000fe2000c101904 */
[----:B------:R-:W-:Y:S05]  /*0130*/  EXIT ;  /* 0x000000000000794d */ /* 0x000fea0003800000 */
.L_x_0:
[----:B------:R-:W-:-:S00]  /*0140*/  BRA `(.L_x_0) ;  /* 0xfffffffc00fc7947 */ /* 0x000fc0000383ffff */
[----:B------:R-:W-:-:S00]  /*0150*/  NOP ;  /* 0x0000000000007918 */ /* 0x000fc00000000000 */
        /* <DEDUP_REMOVED lines=10> */
.L_x_1:


//--------------------- .nv.shared.reserved.0     --------------------------
	.section	.nv.shared.reserved.0,"aw",@nobits
	.weak		__nv_reservedSMEM_offset_0_alias
	.size		__nv_reservedSMEM_offset_0_alias, 0, 64
	.other		__nv_reservedSMEM_offset_0_alias,@"STO_CUDA_RESERVED_SHARED STV_DEFAULT"
__nv_reservedSMEM_offset_0_alias:
	.zero		0
	.zero		64


//--------------------- .nv.constant0._Z9addvectorPiS_S_i --------------------------
	.section	.nv.constant0._Z9addvectorPiS_S_i,"a",@progbits
	.sectionflags	@""
	.align	4
.nv.constant0._Z9addvectorPiS_S_i:
	.zero		924


//--------------------- SYMBOLS --------------------------

	.type		.nv.reservedSmem.offset0,@object
	.size		.nv.reservedSmem.offset0,0x4
